	.headerflags	@"EF_CUDA_TEXMODE_UNIFIED EF_CUDA_64BIT_ADDRESS EF_CUDA_SM86 EF_CUDA_VIRTUAL_SM(EF_CUDA_SM86)"
	.elftype	@"ET_EXEC"


//--------------------- .nv.info                  --------------------------
	.section	.nv.info,"",@"SHT_CUDA_INFO"
	.align	4


	//----- nvinfo : EIATTR_REGCOUNT
	.align		4
        /*0000*/ 	.byte	0x04, 0x2f
        /*0002*/ 	.short	(.L_1 - .L_0)
	.align		4
.L_0:
        /*0004*/ 	.word	index@(triton_red_fused_addmm_0)
        /*0008*/ 	.word	0x00000028


	//----- nvinfo : EIATTR_MIN_STACK_SIZE
	.align		4
.L_1:
        /*000c*/ 	.byte	0x04, 0x12
        /*000e*/ 	.short	(.L_3 - .L_2)
	.align		4
.L_2:
        /*0010*/ 	.word	index@(triton_red_fused_addmm_0)
        /*0014*/ 	.word	0x00000000


	//----- nvinfo : EIATTR_FRAME_SIZE
	.align		4
.L_3:
        /*0018*/ 	.byte	0x04, 0x11
        /*001a*/ 	.short	(.L_5 - .L_4)
	.align		4
.L_4:
        /*001c*/ 	.word	index@(triton_red_fused_addmm_0)
        /*0020*/ 	.word	0x00000000


	//----- nvinfo : EIATTR_MIN_STACK_SIZE
	.align		4
.L_5:
        /*0024*/ 	.byte	0x04, 0x12
        /*0026*/ 	.short	(.L_7 - .L_6)
	.align		4
.L_6:
        /*0028*/ 	.word	index@(triton_red_fused_addmm_0)
        /*002c*/ 	.word	0x00000000
.L_7:


//--------------------- .nv.info.triton_red_fused_addmm_0 --------------------------
	.section	.nv.info.triton_red_fused_addmm_0,"",@"SHT_CUDA_INFO"
	.sectionflags	@""
	.align	4


	//----- nvinfo : EIATTR_CUDA_API_VERSION
	.align		4
        /*0000*/ 	.byte	0x04, 0x37
        /*0002*/ 	.short	(.L_9 - .L_8)
.L_8:
        /*0004*/ 	.word	0x0000007c


	//----- nvinfo : EIATTR_SW2861232_WAR
	.align		4
.L_9:
        /*0008*/ 	.byte	0x01, 0x35
	.zero		2


	//----- nvinfo : EIATTR_PARAM_CBANK
	.align		4
        /*000c*/ 	.byte	0x04, 0x0a
        /*000e*/ 	.short	(.L_11 - .L_10)
	.align		4
.L_10:
        /*0010*/ 	.word	index@(.nv.constant0.triton_red_fused_addmm_0)
        /*0014*/ 	.short	0x0160
        /*0016*/ 	.short	0x0028


	//----- nvinfo : EIATTR_CBANK_PARAM_SIZE
	.align		4
.L_11:
        /*0018*/ 	.byte	0x03, 0x19
        /*001a*/ 	.short	0x0028


	//----- nvinfo : EIATTR_KPARAM_INFO
	.align		4
        /*001c*/ 	.byte	0x04, 0x17
        /*001e*/ 	.short	(.L_13 - .L_12)
.L_12:
        /*0020*/ 	.word	0x00000000
        /*0024*/ 	.short	0x0005
        /*0026*/ 	.short	0x0020
        /*0028*/ 	.byte	0x00, 0xf4, 0x21, 0x00


	//----- nvinfo : EIATTR_KPARAM_INFO
	.align		4
.L_13:
        /*002c*/ 	.byte	0x04, 0x17
        /*002e*/ 	.short	(.L_15 - .L_14)
.L_14:
        /*0030*/ 	.word	0x00000000
        /*0034*/ 	.short	0x0004
        /*0036*/ 	.short	0x001c
        /*0038*/ 	.byte	0x00, 0xf0, 0x11, 0x00


	//----- nvinfo : EIATTR_KPARAM_INFO
	.align		4
.L_15:
        /*003c*/ 	.byte	0x04, 0x17
        /*003e*/ 	.short	(.L_17 - .L_16)
.L_16:
        /*0040*/ 	.word	0x00000000
        /*0044*/ 	.short	0x0003
        /*0046*/ 	.short	0x0018
        /*0048*/ 	.byte	0x00, 0xf0, 0x11, 0x00


	//----- nvinfo : EIATTR_KPARAM_INFO
	.align		4
.L_17:
        /*004c*/ 	.byte	0x04, 0x17
        /*004e*/ 	.short	(.L_19 - .L_18)
.L_18:
        /*0050*/ 	.word	0x00000000
        /*0054*/ 	.short	0x0002
        /*0056*/ 	.short	0x0010
        /*0058*/ 	.byte	0x00, 0xf4, 0x21, 0x00


	//----- nvinfo : EIATTR_KPARAM_INFO
	.align		4
.L_19:
        /*005c*/ 	.byte	0x04, 0x17
        /*005e*/ 	.short	(.L_21 - .L_20)
.L_20:
        /*0060*/ 	.word	0x00000000
        /*0064*/ 	.short	0x0001
        /*0066*/ 	.short	0x0008
        /*0068*/ 	.byte	0x00, 0xf4, 0x21, 0x00


	//----- nvinfo : EIATTR_KPARAM_INFO
	.align		4
.L_21:
        /*006c*/ 	.byte	0x04, 0x17
        /*006e*/ 	.short	(.L_23 - .L_22)
.L_22:
        /*0070*/ 	.word	0x00000000
        /*0074*/ 	.short	0x0000
        /*0076*/ 	.short	0x0000
        /*0078*/ 	.byte	0x00, 0xf4, 0x21, 0x00


	//----- nvinfo : EIATTR_MAXREG_COUNT
	.align		4
.L_23:
        /*007c*/ 	.byte	0x03, 0x1b
        /*007e*/ 	.short	0x00ff


	//----- nvinfo : EIATTR_COOP_GROUP_MASK_REGIDS
	.align		4
        /*0080*/ 	.byte	0x04, 0x29
        /*0082*/ 	.short	(.L_25 - .L_24)


	//   ....[0]....
.L_24:
        /*0084*/ 	.word	0xffffffff


	//   ....[1]....
        /*0088*/ 	.word	0xffffffff


	//   ....[2]....
        /*008c*/ 	.word	0xffffffff


	//   ....[3]....
        /*0090*/ 	.word	0xffffffff


	//   ....[4]....
        /*0094*/ 	.word	0xffffffff


	//   ....[5]....
        /*0098*/ 	.word	0xffffffff


	//   ....[6]....
        /*009c*/ 	.word	0xffffffff


	//----- nvinfo : EIATTR_COOP_GROUP_INSTR_OFFSETS
	.align		4
.L_25:
        /*00a0*/ 	.byte	0x04, 0x28
        /*00a2*/ 	.short	(.L_27 - .L_26)


	//   ....[0]....
.L_26:
        /*00a4*/ 	.word	0x000012c0


	//   ....[1]....
        /*00a8*/ 	.word	0x000012e0


	//   ....[2]....
        /*00ac*/ 	.word	0x00001300


	//   ....[3]....
        /*00b0*/ 	.word	0x00001320


	//   ....[4]....
        /*00b4*/ 	.word	0x00001350


	//   ....[5]....
        /*00b8*/ 	.word	0x000013d0


	//   ....[6]....
        /*00bc*/ 	.word	0x00001400


	//----- nvinfo : EIATTR_EXIT_INSTR_OFFSETS
	.align		4
.L_27:
        /*00c0*/ 	.byte	0x04, 0x1c
        /*00c2*/ 	.short	(.L_29 - .L_28)


	//   ....[0]....
.L_28:
        /*00c4*/ 	.word	0x000014f0


	//   ....[1]....
        /*00c8*/ 	.word	0x00001550


	//----- nvinfo : EIATTR_REQNTID
	.align		4
.L_29:
        /*00cc*/ 	.byte	0x04, 0x10
        /*00ce*/ 	.short	(.L_31 - .L_30)
.L_30:
        /*00d0*/ 	.word	0x00000100
        /*00d4*/ 	.word	0x00000001
        /*00d8*/ 	.word	0x00000001
.L_31:


//--------------------- .nv.callgraph             --------------------------
	.section	.nv.callgraph,"",@"SHT_CUDA_CALLGRAPH"
	.align	4
	.sectionentsize	8
	.align		4
        /*0000*/ 	.word	0x00000000
	.align		4
        /*0004*/ 	.word	0xffffffff
	.align		4
        /*0008*/ 	.word	0x00000000
	.align		4
        /*000c*/ 	.word	0xfffffffe
	.align		4
        /*0010*/ 	.word	0x00000000
	.align		4
        /*0014*/ 	.word	0xfffffffd
	.align		4
        /*0018*/ 	.word	0x00000000
	.align		4
        /*001c*/ 	.word	0xfffffffc


//--------------------- .nv.rel.action            --------------------------
	.section	.nv.rel.action,"",@"SHT_CUDA_RELOCINFO"
	.align	8
	.sectionentsize	8
        /*0000*/ 	.byte	0x73, 0x00, 0x00, 0x00, 0x00, 0x00, 0x00, 0x00, 0x00, 0x00, 0x00, 0x11, 0x25, 0x00, 0x05, 0x36


//--------------------- .nv.constant0.triton_red_fused_addmm_0 --------------------------
	.section	.nv.constant0.triton_red_fused_addmm_0,"a",@progbits
	.sectionflags	@""
	.align	4
.nv.constant0.triton_red_fused_addmm_0:
	.zero		392


//--------------------- .text.triton_red_fused_addmm_0 --------------------------
	.section	.text.triton_red_fused_addmm_0,"ax",@progbits
	.sectionflags	@"SHF_BARRIERS=1"
	.sectioninfo	@"SHI_REGISTERS=40"
	.align	128
        .global         triton_red_fused_addmm_0
        .type           triton_red_fused_addmm_0,@function
        .size           triton_red_fused_addmm_0,(.L_x_1 - triton_red_fused_addmm_0)
        .other          triton_red_fused_addmm_0,@"STO_CUDA_ENTRY STV_DEFAULT"
triton_red_fused_addmm_0:
.text.triton_red_fused_addmm_0:
[----:B------:R-:W-:Y:S02]  /*0000*/  MOV R1, c[0x0][0x28] ;  /* 0x00000a0000017a02 */ /* 0x000fe40000000f00 */
[----:B------:R-:W0:Y:S01]  /*0010*/  S2R R37, SR_TID.X ;  /* 0x0000000000257919 */ /* 0x000e220000002100 */
[----:B------:R-:W-:Y:S01]  /*0020*/  MOV R21, 0x2 ;  /* 0x0000000200157802 */ /* 0x000fe20000000f00 */
[----:B------:R-:W-:Y:S01]  /*0030*/  ULDC.64 UR4, c[0x0][0x118] ;  /* 0x0000460000047ab9 */ /* 0x000fe20000000a00 */
[----:B0-----:R-:W-:-:S04]  /*0040*/  SHF.L.U32 R2, R37, 0x2, RZ ;  /* 0x0000000225027819 */ /* 0x001fc800000006ff */
[----:B------:R-:W-:-:S05]  /*0050*/  LOP3.LUT R2, R2, 0x3fc, RZ, 0xc0, !PT ;  /* 0x000003fc02027812 */ /* 0x000fca00078ec0ff */
[----:B------:R-:W-:-:S05]  /*0060*/  IMAD.WIDE.U32 R22, R2, R21, c[0x0][0x160] ;  /* 0x0000580002167625 */ /* 0x000fca00078e0015 */
[----:B------:R-:W2:Y:S01]  /*0070*/  LDG.E.EL.64 R6, [R22.64] ;  /* 0x0000000416067981 */ /* 0x000ea2000c2e1b00 */
[----:B------:R-:W-:Y:S02]  /*0080*/  MOV R28, 0x3e800000 ;  /* 0x3e800000001c7802 */ /* 0x000fe40000000f00 */
[----:B------:R-:W-:Y:S02]  /*0090*/  SHF.R.U32.HI R15, RZ, 0x7, R37 ;  /* 0x00000007ff0f7819 */ /* 0x000fe40000011625 */
[----:B------:R-:W-:-:S04]  /*00a0*/  SHF.L.U32 R36, R37, 0x3, RZ ;  /* 0x0000000325247819 */ /* 0x000fc800000006ff */
[----:B------:R-:W-:Y:S02]  /*00b0*/  LOP3.LUT R36, R36, 0x3f8, RZ, 0xc0, !PT ;  /* 0x000003f824247812 */ /* 0x000fe400078ec0ff */
[C---:B--2---:R-:W-:Y:S02]  /*00c0*/  SHF.L.U32 R4, R6.reuse, 0x10, RZ ;  /* 0x0000001006047819 */ /* 0x044fe400000006ff */
[----:B------:R-:W-:Y:S02]  /*00d0*/  PRMT R5, R6, 0x7632, R5 ;  /* 0x0000763206057816 */ /* 0x000fe40000000005 */
[C---:B------:R-:W-:Y:S01]  /*00e0*/  SHF.L.U32 R6, R7.reuse, 0x10, RZ ;  /* 0x0000001007067819 */ /* 0x040fe200000006ff */
[----:B------:R-:W-:Y:S01]  /*00f0*/  FADD R3, RZ, -R4 ;  /* 0x80000004ff037221 */ /* 0x000fe20000000000 */
[----:B------:R-:W-:Y:S02]  /*0100*/  PRMT R7, R7, 0x7632, R7 ;  /* 0x0000763207077816 */ /* 0x000fe40000000007 */
[----:B------:R-:W-:Y:S01]  /*0110*/  SHF.L.U32 R5, R5, 0x10, RZ ;  /* 0x0000001005057819 */ /* 0x000fe200000006ff */
[----:B------:R-:W-:Y:S01]  /*0120*/  FMUL R9, R3, 1.4426950216293334961 ;  /* 0x3fb8aa3b03097820 */ /* 0x000fe20000400000 */
[----:B------:R-:W-:Y:S01]  /*0130*/  FADD R3, RZ, -R6 ;  /* 0x80000006ff037221 */ /* 0x000fe20000000000 */
[----:B------:R-:W-:-:S03]  /*0140*/  SHF.L.U32 R7, R7, 0x10, RZ ;  /* 0x0000001007077819 */ /* 0x000fc600000006ff */
[----:B------:R-:W-:Y:S01]  /*0150*/  FMUL R11, R3, 1.4426950216293334961 ;  /* 0x3fb8aa3b030b7820 */ /* 0x000fe20000400000 */
[----:B------:R-:W-:Y:S01]  /*0160*/  FSETP.GEU.AND P0, PT, R9, -126, PT ;  /* 0xc2fc00000900780b */ /* 0x000fe20003f0e000 */
[----:B------:R-:W-:Y:S01]  /*0170*/  FADD R3, RZ, -R5 ;  /* 0x80000005ff037221 */ /* 0x000fe20000000000 */
[----:B------:R-:W-:Y:S02]  /*0180*/  FADD R8, RZ, -R7 ;  /* 0x80000007ff087221 */ /* 0x000fe40000000000 */
[----:B------:R-:W-:Y:S01]  /*0190*/  FSETP.GEU.AND P2, PT, R11, -126, PT ;  /* 0xc2fc00000b00780b */ /* 0x000fe20003f4e000 */
[----:B------:R-:W-:Y:S01]  /*01a0*/  FMUL R10, R3, 1.4426950216293334961 ;  /* 0x3fb8aa3b030a7820 */ /* 0x000fe20000400000 */
[----:B------:R-:W-:-:S04]  /*01b0*/  FMUL R13, R8, 1.4426950216293334961 ;  /* 0x3fb8aa3b080d7820 */ /* 0x000fc80000400000 */
[----:B------:R-:W-:Y:S02]  /*01c0*/  FSETP.GEU.AND P1, PT, R10, -126, PT ;  /* 0xc2fc00000a00780b */ /* 0x000fe40003f2e000 */
[----:B------:R-:W-:Y:S01]  /*01d0*/  FSETP.GEU.AND P3, PT, R13, -126, PT ;  /* 0xc2fc00000d00780b */ /* 0x000fe20003f6e000 */
[----:B------:R-:W-:-:S04]  /*01e0*/  @!P0 FMUL R9, R9, 0.5 ;  /* 0x3f00000009098820 */ /* 0x000fc80000400000 */
[----:B------:R-:W0:Y:S01]  /*01f0*/  MUFU.EX2 R3, R9 ;  /* 0x0000000900037308 */ /* 0x000e220000000800 */
[----:B------:R-:W-:-:S05]  /*0200*/  @!P2 FMUL R11, R11, 0.5 ;  /* 0x3f0000000b0ba820 */ /* 0x000fca0000400000 */
[----:B------:R-:W-:Y:S02]  /*0210*/  @!P1 FMUL R10, R10, 0.5 ;  /* 0x3f0000000a0a9820 */ /* 0x000fe40000400000 */
[----:B------:R-:W1:Y:S01]  /*0220*/  MUFU.EX2 R12, R11 ;  /* 0x0000000b000c7308 */ /* 0x000e620000000800 */
[----:B------:R-:W-:-:S07]  /*0230*/  @!P3 FMUL R13, R13, 0.5 ;  /* 0x3f0000000d0db820 */ /* 0x000fce0000400000 */
[----:B------:R2:W3:Y:S01]  /*0240*/  MUFU.EX2 R8, R10 ;  /* 0x0000000a00087308 */ /* 0x0004e20000000800 */
[----:B0-----:R-:W-:-:S04]  /*0250*/  @!P0 FMUL R3, R3, R3 ;  /* 0x0000000303038220 */ /* 0x001fc80000400000 */
[----:B------:R-:W-:-:S03]  /*0260*/  FADD R3, R3, 1 ;  /* 0x3f80000003037421 */ /* 0x000fc60000000000 */
[----:B------:R0:W4:Y:S01]  /*0270*/  MUFU.EX2 R14, R13 ;  /* 0x0000000d000e7308 */ /* 0x0001220000000800 */
[----:B-1----:R-:W-:Y:S01]  /*0280*/  @!P2 FMUL R12, R12, R12 ;  /* 0x0000000c0c0ca220 */ /* 0x002fe20000400000 */
[----:B------:R-:W-:-:S03]  /*0290*/  FSETP.GT.AND P0, PT, R3, 8.50705917302346158658e+37, PT ;  /* 0x7e8000000300780b */ /* 0x000fc60003f04000 */
[----:B------:R-:W-:Y:S01]  /*02a0*/  FADD R12, R12, 1 ;  /* 0x3f8000000c0c7421 */ /* 0x000fe20000000000 */
[----:B--2---:R-:W-:Y:S01]  /*02b0*/  FSEL R10, R28, 1, P0 ;  /* 0x3f8000001c0a7808 */ /* 0x004fe20000000000 */
[----:B---3--:R-:W-:Y:S01]  /*02c0*/  @!P1 FMUL R8, R8, R8 ;  /* 0x0000000808089220 */ /* 0x008fe20000400000 */
[----:B0-----:R-:W0:Y:S02]  /*02d0*/  S2R R13, SR_CTAID.X ;  /* 0x00000000000d7919 */ /* 0x001e240000002500 */
[----:B------:R-:W-:Y:S01]  /*02e0*/  FSETP.GT.AND P2, PT, R12, 8.50705917302346158658e+37, PT ;  /* 0x7e8000000c00780b */ /* 0x000fe20003f44000 */
[----:B------:R-:W-:-:S03]  /*02f0*/  FADD R8, R8, 1 ;  /* 0x3f80000008087421 */ /* 0x000fc60000000000 */
[----:B------:R-:W-:Y:S01]  /*0300*/  FSEL R9, R28, 1, P2 ;  /* 0x3f8000001c097808 */ /* 0x000fe20001000000 */
[----:B------:R-:W-:Y:S01]  /*0310*/  @P0 FMUL R3, R3, 0.25 ;  /* 0x3e80000003030820 */ /* 0x000fe20000400000 */
[----:B----4-:R-:W-:Y:S01]  /*0320*/  @!P3 FMUL R14, R14, R14 ;  /* 0x0000000e0e0eb220 */ /* 0x010fe20000400000 */
[----:B------:R-:W-:-:S03]  /*0330*/  FSETP.GT.AND P1, PT, R8, 8.50705917302346158658e+37, PT ;  /* 0x7e8000000800780b */ /* 0x000fc60003f24000 */
[----:B------:R-:W-:Y:S01]  /*0340*/  FADD R14, R14, 1 ;  /* 0x3f8000000e0e7421 */ /* 0x000fe20000000000 */
[----:B------:R-:W1:Y:S02]  /*0350*/  MUFU.RCP R3, R3 ;  /* 0x0000000300037308 */ /* 0x000e640000001000 */
[----:B------:R-:W-:Y:S02]  /*0360*/  @P2 FMUL R12, R12, 0.25 ;  /* 0x3e8000000c0c2820 */ /* 0x000fe40000400000 */
[----:B------:R-:W-:-:S04]  /*0370*/  FSETP.GT.AND P3, PT, R14, 8.50705917302346158658e+37, PT ;  /* 0x7e8000000e00780b */ /* 0x000fc80003f64000 */
[----:B------:R-:W2:Y:S01]  /*0380*/  MUFU.RCP R12, R12 ;  /* 0x0000000c000c7308 */ /* 0x000ea20000001000 */
[----:B------:R-:W-:Y:S01]  /*0390*/  @P1 FMUL R8, R8, 0.25 ;  /* 0x3e80000008081820 */ /* 0x000fe20000400000 */
[C---:B------:R-:W-:Y:S02]  /*03a0*/  FSEL R17, R28.reuse, 1, P3 ;  /* 0x3f8000001c117808 */ /* 0x040fe40001800000 */
[----:B0-----:R-:W-:Y:S02]  /*03b0*/  SHF.L.U32 R16, R13, 0x1, RZ ;  /* 0x000000010d107819 */ /* 0x001fe400000006ff */
[----:B------:R-:W-:Y:S02]  /*03c0*/  FSEL R13, R28, 1, P1 ;  /* 0x3f8000001c0d7808 */ /* 0x000fe40000800000 */
[----:B------:R-:W0:Y:S01]  /*03d0*/  MUFU.RCP R8, R8 ;  /* 0x0000000800087308 */ /* 0x000e220000001000 */
[----:B------:R-:W-:Y:S01]  /*03e0*/  @P3 FMUL R14, R14, 0.25 ;  /* 0x3e8000000e0e3820 */ /* 0x000fe20000400000 */
[----:B-1----:R-:W-:Y:S01]  /*03f0*/  FMUL R11, R3, R10 ;  /* 0x0000000a030b7220 */ /* 0x002fe20000400000 */
[----:B------:R-:W-:-:S03]  /*0400*/  SGXT.U32 R3, R15, 0x1 ;  /* 0x000000010f03781a */ /* 0x000fc60000000000 */
[----:B------:R-:W-:Y:S02]  /*0410*/  FMUL R4, R4, R11 ;  /* 0x0000000b04047220 */ /* 0x000fe40000400000 */
[----:B------:R-:W1:Y:S01]  /*0420*/  MUFU.RCP R14, R14 ;  /* 0x0000000e000e7308 */ /* 0x000e620000001000 */
[----:B--2---:R-:W-:Y:S01]  /*0430*/  FMUL R15, R12, R9 ;  /* 0x000000090c0f7220 */ /* 0x004fe20000400000 */
[----:B------:R-:W-:-:S03]  /*0440*/  LOP3.LUT R9, R3, R16, RZ, 0xfc, !PT ;  /* 0x0000001003097212 */ /* 0x000fc600078efcff */
[----:B------:R-:W-:Y:S01]  /*0450*/  FMUL R6, R6, R15 ;  /* 0x0000000f06067220 */ /* 0x000fe20000400000 */
[C---:B------:R-:W-:Y:S01]  /*0460*/  ISETP.GE.AND P0, PT, R9.reuse, 0x2400, PT ;  /* 0x000024000900780c */ /* 0x040fe20003f06270 */
[----:B------:R-:W-:Y:S01]  /*0470*/  IMAD R20, R9, 0xc00, R36 ;  /* 0x00000c0009147824 */ /* 0x000fe200078e0224 */
[----:B0-----:R-:W-:Y:S02]  /*0480*/  FMUL R10, R8, R13 ;  /* 0x0000000d080a7220 */ /* 0x001fe40000400000 */
[----:B------:R-:W-:Y:S01]  /*0490*/  CS2R R12, SRZ ;  /* 0x00000000000c7805 */ /* 0x000fe2000001ff00 */
[----:B------:R-:W-:Y:S01]  /*04a0*/  IMAD.WIDE R8, R20, R21, c[0x0][0x168] ;  /* 0x00005a0014087625 */ /* 0x000fe200078e0215 */
[----:B------:R-:W-:Y:S01]  /*04b0*/  FMUL R5, R5, R10 ;  /* 0x0000000a05057220 */ /* 0x000fe20000400000 */
[----:B-1----:R-:W-:Y:S02]  /*04c0*/  FMUL R16, R14, R17 ;  /* 0x000000110e107220 */ /* 0x002fe40000400000 */
[----:B------:R-:W-:-:S02]  /*04d0*/  CS2R R14, SRZ ;  /* 0x00000000000e7805 */ /* 0x000fc4000001ff00 */
[----:B------:R-:W-:-:S04]  /*04e0*/  FMUL R7, R7, R16 ;  /* 0x0000001007077220 */ /* 0x000fc80000400000 */
[----:B------:R0:W2:Y:S04]  /*04f0*/  @!P0 LDG.E.EF.128 R12, [R8.64] ;  /* 0x00000004080c8981 */ /* 0x0000a8000c0e1d00 */
[----:B------:R-:W-:Y:S06]  /*0500*/  BAR.SYNC.DEFER_BLOCKING 0x0 ;  /* 0x0000000000007b1d */ /* 0x000fec0000010000 */
[----:B------:R1:W-:Y:S04]  /*0510*/  STS.128 [R2.X4], R4 ;  /* 0x0000000402007388 */ /* 0x0003e80000004c00 */
[----:B------:R-:W-:Y:S06]  /*0520*/  BAR.SYNC.DEFER_BLOCKING 0x0 ;  /* 0x0000000000007b1d */ /* 0x000fec0000010000 */
[----:B------:R-:W3:Y:S01]  /*0530*/  LDG.E.EL.64 R16, [R22.64+0x800] ;  /* 0x0008000416107981 */ /* 0x000ee2000c2e1b00 */
[----:B------:R-:W-:-:S05]  /*0540*/  IADD3 R30, R20, 0x400, RZ ;  /* 0x00000400141e7810 */ /* 0x000fca0007ffe0ff */
[----:B------:R-:W-:Y:S01]  /*0550*/  IMAD.WIDE R30, R30, R21, c[0x0][0x168] ;  /* 0x00005a001e1e7625 */ /* 0x000fe200078e0215 */
[C---:B---3--:R-:W-:Y:S02]  /*0560*/  SHF.L.U32 R10, R16.reuse, 0x10, RZ ;  /* 0x00000010100a7819 */ /* 0x048fe400000006ff */
[C---:B------:R-:W-:Y:S02]  /*0570*/  SHF.L.U32 R11, R17.reuse, 0x10, RZ ;  /* 0x00000010110b7819 */ /* 0x040fe400000006ff */
[----:B------:R-:W-:Y:S01]  /*0580*/  PRMT R16, R16, 0x7632, R16 ;  /* 0x0000763210107816 */ /* 0x000fe20000000010 */
[----:B------:R-:W-:Y:S01]  /*0590*/  FADD R18, RZ, -R10 ;  /* 0x8000000aff127221 */ /* 0x000fe20000000000 */
[----:B------:R-:W-:Y:S01]  /*05a0*/  PRMT R17, R17, 0x7632, R17 ;  /* 0x0000763211117816 */ /* 0x000fe20000000011 */
[----:B0-----:R-:W-:Y:S01]  /*05b0*/  FADD R8, RZ, -R11 ;  /* 0x8000000bff087221 */ /* 0x001fe20000000000 */
[----:B------:R-:W-:Y:S01]  /*05c0*/  SHF.L.U32 R9, R16, 0x10, RZ ;  /* 0x0000001010097819 */ /* 0x000fe200000006ff */
[----:B------:R-:W-:Y:S01]  /*05d0*/  FMUL R18, R18, 1.4426950216293334961 ;  /* 0x3fb8aa3b12127820 */ /* 0x000fe20000400000 */
[----:B-1----:R-:W-:Y:S01]  /*05e0*/  SHF.L.U32 R4, R17, 0x10, RZ ;  /* 0x0000001011047819 */ /* 0x002fe200000006ff */
[----:B------:R-:W-:-:S02]  /*05f0*/  FMUL R8, R8, 1.4426950216293334961 ;  /* 0x3fb8aa3b08087820 */ /* 0x000fc40000400000 */
[----:B------:R-:W-:Y:S01]  /*0600*/  FADD R5, RZ, -R9 ;  /* 0x80000009ff057221 */ /* 0x000fe20000000000 */
[----:B------:R-:W-:Y:S01]  /*0610*/  FSETP.GEU.AND P1, PT, R18, -126, PT ;  /* 0xc2fc00001200780b */ /* 0x000fe20003f2e000 */
[----:B------:R-:W-:Y:S01]  /*0620*/  FADD R6, RZ, -R4 ;  /* 0x80000004ff067221 */ /* 0x000fe20000000000 */
[----:B------:R-:W-:Y:S01]  /*0630*/  FSETP.GEU.AND P4, PT, R8, -126, PT ;  /* 0xc2fc00000800780b */ /* 0x000fe20003f8e000 */
[----:B------:R-:W-:Y:S02]  /*0640*/  FMUL R7, R5, 1.4426950216293334961 ;  /* 0x3fb8aa3b05077820 */ /* 0x000fe40000400000 */
[----:B------:R-:W-:-:S03]  /*0650*/  FMUL R17, R6, 1.4426950216293334961 ;  /* 0x3fb8aa3b06117820 */ /* 0x000fc60000400000 */
[----:B------:R-:W-:Y:S02]  /*0660*/  FSETP.GEU.AND P2, PT, R7, -126, PT ;  /* 0xc2fc00000700780b */ /* 0x000fe40003f4e000 */
[----:B------:R-:W-:-:S03]  /*0670*/  FSETP.GEU.AND P3, PT, R17, -126, PT ;  /* 0xc2fc00001100780b */ /* 0x000fc60003f6e000 */
[----:B------:R-:W-:Y:S02]  /*0680*/  @!P1 FMUL R18, R18, 0.5 ;  /* 0x3f00000012129820 */ /* 0x000fe40000400000 */
[----:B------:R-:W-:Y:S02]  /*0690*/  @!P4 FMUL R8, R8, 0.5 ;  /* 0x3f0000000808c820 */ /* 0x000fe40000400000 */
[----:B------:R-:W0:Y:S04]  /*06a0*/  MUFU.EX2 R5, R18 ;  /* 0x0000001200057308 */ /* 0x000e280000000800 */
[----:B------:R-:W-:Y:S02]  /*06b0*/  @!P2 FMUL R7, R7, 0.5 ;  /* 0x3f0000000707a820 */ /* 0x000fe40000400000 */
[----:B------:R-:W-:-:S02]  /*06c0*/  @!P3 FMUL R17, R17, 0.5 ;  /* 0x3f0000001111b820 */ /* 0x000fc40000400000 */
[----:B------:R-:W1:Y:S08]  /*06d0*/  MUFU.EX2 R16, R8 ;  /* 0x0000000800107308 */ /* 0x000e700000000800 */
[----:B------:R-:W3:Y:S01]  /*06e0*/  MUFU.EX2 R6, R7 ;  /* 0x0000000700067308 */ /* 0x000ee20000000800 */
[----:B0-----:R-:W-:-:S04]  /*06f0*/  @!P1 FMUL R5, R5, R5 ;  /* 0x0000000505059220 */ /* 0x001fc80000400000 */
[----:B------:R-:W-:-:S03]  /*0700*/  FADD R5, R5, 1 ;  /* 0x3f80000005057421 */ /* 0x000fc60000000000 */
[----:B------:R0:W4:Y:S01]  /*0710*/  MUFU.EX2 R19, R17 ;  /* 0x0000001100137308 */ /* 0x0001220000000800 */
[----:B-1----:R-:W-:Y:S01]  /*0720*/  @!P4 FMUL R16, R16, R16 ;  /* 0x000000101010c220 */ /* 0x002fe20000400000 */
[----:B------:R-:W-:-:S03]  /*0730*/  FSETP.GT.AND P1, PT, R5, 8.50705917302346158658e+37, PT ;  /* 0x7e8000000500780b */ /* 0x000fc60003f24000 */
[----:B------:R-:W-:Y:S01]  /*0740*/  FADD R24, R16, 1 ;  /* 0x3f80000010187421 */ /* 0x000fe20000000000 */
[----:B------:R-:W-:Y:S01]  /*0750*/  FSEL R8, R28, 1, P1 ;  /* 0x3f8000001c087808 */ /* 0x000fe20000800000 */
[----:B---3--:R-:W-:Y:S01]  /*0760*/  @!P2 FMUL R6, R6, R6 ;  /* 0x000000060606a220 */ /* 0x008fe20000400000 */
[----:B0-----:R-:W-:-:S03]  /*0770*/  CS2R R16, SRZ ;  /* 0x0000000000107805 */ /* 0x001fc6000001ff00 */
[----:B------:R-:W-:-:S04]  /*0780*/  FADD R6, R6, 1 ;  /* 0x3f80000006067421 */ /* 0x000fc80000000000 */
[----:B------:R-:W-:Y:S01]  /*0790*/  @P1 FMUL R5, R5, 0.25 ;  /* 0x3e80000005051820 */ /* 0x000fe20000400000 */
[----:B----4-:R-:W-:Y:S01]  /*07a0*/  @!P3 FMUL R19, R19, R19 ;  /* 0x000000131313b220 */ /* 0x010fe20000400000 */
[----:B------:R-:W-:Y:S02]  /*07b0*/  FSETP.GT.AND P3, PT, R24, 8.50705917302346158658e+37, PT ;  /* 0x7e8000001800780b */ /* 0x000fe40003f64000 */
[----:B------:R-:W-:Y:S01]  /*07c0*/  FSETP.GT.AND P2, PT, R6, 8.50705917302346158658e+37, PT ;  /* 0x7e8000000600780b */ /* 0x000fe20003f44000 */
[----:B------:R-:W-:Y:S01]  /*07d0*/  FADD R7, R19, 1 ;  /* 0x3f80000013077421 */ /* 0x000fe20000000000 */
[----:B------:R-:W0:Y:S01]  /*07e0*/  MUFU.RCP R5, R5 ;  /* 0x0000000500057308 */ /* 0x000e220000001000 */
[----:B------:R-:W-:Y:S01]  /*07f0*/  FSEL R27, R28, 1, P3 ;  /* 0x3f8000001c1b7808 */ /* 0x000fe20001800000 */
[----:B------:R-:W-:Y:S02]  /*0800*/  CS2R R18, SRZ ;  /* 0x0000000000127805 */ /* 0x000fe4000001ff00 */
[----:B------:R-:W-:-:S04]  /*0810*/  FSETP.GT.AND P4, PT, R7, 8.50705917302346158658e+37, PT ;  /* 0x7e8000000700780b */ /* 0x000fc80003f84000 */
[----:B------:R2:W3:Y:S01]  /*0820*/  @!P0 LDG.E.EF.128 R16, [R30.64] ;  /* 0x000000041e108981 */ /* 0x0004e2000c0e1d00 */
[----:B------:R-:W-:Y:S02]  /*0830*/  @P3 FMUL R24, R24, 0.25 ;  /* 0x3e80000018183820 */ /* 0x000fe40000400000 */
[----:B------:R-:W-:-:S04]  /*0840*/  @P2 FMUL R6, R6, 0.25 ;  /* 0x3e80000006062820 */ /* 0x000fc80000400000 */
[----:B------:R-:W1:Y:S01]  /*0850*/  MUFU.RCP R24, R24 ;  /* 0x0000001800187308 */ /* 0x000e620000001000 */
[----:B0-----:R-:W-:Y:S01]  /*0860*/  FMUL R25, R5, R8 ;  /* 0x0000000805197220 */ /* 0x001fe20000400000 */
[----:B------:R-:W-:Y:S01]  /*0870*/  @P4 FMUL R7, R7, 0.25 ;  /* 0x3e80000007074820 */ /* 0x000fe20000400000 */
[C---:B------:R-:W-:Y:S02]  /*0880*/  FSEL R5, R28.reuse, 1, P2 ;  /* 0x3f8000001c057808 */ /* 0x040fe40001000000 */
[----:B------:R-:W-:-:S03]  /*0890*/  FSEL R8, R28, 1, P4 ;  /* 0x3f8000001c087808 */ /* 0x000fc60002000000 */
[----:B------:R-:W0:Y:S08]  /*08a0*/  MUFU.RCP R6, R6 ;  /* 0x0000000600067308 */ /* 0x000e300000001000 */
[----:B------:R-:W4:Y:S01]  /*08b0*/  MUFU.RCP R7, R7 ;  /* 0x0000000700077308 */ /* 0x000f220000001000 */
[----:B-1----:R-:W-:Y:S01]  /*08c0*/  FMUL R24, R24, R27 ;  /* 0x0000001b18187220 */ /* 0x002fe20000400000 */
[----:B0-----:R-:W-:Y:S01]  /*08d0*/  FMUL R6, R6, R5 ;  /* 0x0000000506067220 */ /* 0x001fe20000400000 */
[----:B----4-:R-:W-:Y:S01]  /*08e0*/  FMUL R7, R7, R8 ;  /* 0x0000000807077220 */ /* 0x010fe20000400000 */
[----:B------:R-:W-:Y:S01]  /*08f0*/  FMUL R8, R10, R25 ;  /* 0x000000190a087220 */ /* 0x000fe20000400000 */
[----:B------:R-:W-:Y:S01]  /*0900*/  FMUL R10, R11, R24 ;  /* 0x000000180b0a7220 */ /* 0x000fe20000400000 */
[----:B------:R-:W-:Y:S01]  /*0910*/  FMUL R9, R9, R6 ;  /* 0x0000000609097220 */ /* 0x000fe20000400000 */
[----:B------:R-:W-:Y:S01]  /*0920*/  FMUL R11, R4, R7 ;  /* 0x00000007040b7220 */ /* 0x000fe20000400000 */
[----:B------:R-:W-:Y:S04]  /*0930*/  LDS.128 R24, [R36.X4+0x10] ;  /* 0x0000100024187984 */ /* 0x000fe80000004c00 */
[----:B------:R-:W0:Y:S04]  /*0940*/  LDS.128 R4, [R36.X4] ;  /* 0x0000000024047984 */ /* 0x000e280000004c00 */
[----:B------:R-:W-:Y:S06]  /*0950*/  BAR.SYNC.DEFER_BLOCKING 0x0 ;  /* 0x0000000000007b1d */ /* 0x000fec0000010000 */
[----:B------:R-:W-:Y:S04]  /*0960*/  STS.128 [R2.X4], R8 ;  /* 0x0000000802007388 */ /* 0x000fe80000004c00 */
[----:B------:R-:W-:Y:S06]  /*0970*/  BAR.SYNC.DEFER_BLOCKING 0x0 ;  /* 0x0000000000007b1d */ /* 0x000fec0000010000 */
[----:B------:R-:W4:Y:S04]  /*0980*/  LDG.E.EL.64 R22, [R22.64+0x1000] ;  /* 0x0010000416167981 */ /* 0x000f28000c2e1b00 */
[----:B------:R-:W1:Y:S01]  /*0990*/  LDS.128 R8, [R36.X4] ;  /* 0x0000000024087984 */ /* 0x000e620000004c00 */
[----:B--2---:R-:W-:-:S04]  /*09a0*/  PRMT R30, R12, 0x7632, R30 ;  /* 0x000076320c1e7816 */ /* 0x004fc8000000001e */
[----:B------:R-:W-:-:S05]  /*09b0*/  SHF.L.U32 R30, R30, 0x10, RZ ;  /* 0x000000101e1e7819 */ /* 0x000fca00000006ff */
[----:B0-----:R-:W-:Y:S01]  /*09c0*/  FFMA R31, R30, R5, RZ ;  /* 0x000000051e1f7223 */ /* 0x001fe200000000ff */
[----:B------:R-:W-:-:S05]  /*09d0*/  SHF.L.U32 R5, R12, 0x10, RZ ;  /* 0x000000100c057819 */ /* 0x000fca00000006ff */
[----:B------:R-:W-:Y:S01]  /*09e0*/  FFMA R30, R5, R4, RZ ;  /* 0x00000004051e7223 */ /* 0x000fe200000000ff */
[----:B------:R-:W-:-:S04]  /*09f0*/  PRMT R4, R13, 0x7632, R4 ;  /* 0x000076320d047816 */ /* 0x000fc80000000004 */
[----:B------:R-:W-:-:S05]  /*0a00*/  SHF.L.U32 R4, R4, 0x10, RZ ;  /* 0x0000001004047819 */ /* 0x000fca00000006ff */
[----:B------:R-:W-:Y:S01]  /*0a10*/  FFMA R7, R4, R7, RZ ;  /* 0x0000000704077223 */ /* 0x000fe200000000ff */
[----:B---3--:R-:W-:-:S04]  /*0a20*/  PRMT R29, R16, 0x7632, R29 ;  /* 0x00007632101d7816 */ /* 0x008fc8000000001d */
[----:B------:R-:W-:Y:S02]  /*0a30*/  SHF.L.U32 R12, R29, 0x10, RZ ;  /* 0x000000101d0c7819 */ /* 0x000fe400000006ff */
[----:B------:R-:W-:-:S03]  /*0a40*/  SHF.L.U32 R5, R16, 0x10, RZ ;  /* 0x0000001010057819 */ /* 0x000fc600000006ff */
[----:B-1----:R-:W-:Y:S01]  /*0a50*/  FFMA R9, R12, R9, R31 ;  /* 0x000000090c097223 */ /* 0x002fe2000000001f */
[----:B------:R-:W-:Y:S01]  /*0a60*/  PRMT R12, R17, 0x7632, R12 ;  /* 0x00007632110c7816 */ /* 0x000fe2000000000c */
[----:B------:R-:W-:-:S03]  /*0a70*/  FFMA R8, R5, R8, R30 ;  /* 0x0000000805087223 */ /* 0x000fc6000000001e */
[----:B------:R-:W-:-:S05]  /*0a80*/  SHF.L.U32 R12, R12, 0x10, RZ ;  /* 0x000000100c0c7819 */ /* 0x000fca00000006ff */
[----:B------:R-:W-:Y:S01]  /*0a90*/  FFMA R11, R12, R11, R7 ;  /* 0x0000000b0c0b7223 */ /* 0x000fe20000000007 */
[C---:B----4-:R-:W-:Y:S02]  /*0aa0*/  SHF.L.U32 R32, R22.reuse, 0x10, RZ ;  /* 0x0000001016207819 */ /* 0x050fe400000006ff */
[----:B------:R-:W-:Y:S02]  /*0ab0*/  PRMT R33, R22, 0x7632, R33 ;  /* 0x0000763216217816 */ /* 0x000fe40000000021 */
[----:B------:R-:W-:Y:S01]  /*0ac0*/  SHF.L.U32 R34, R23, 0x10, RZ ;  /* 0x0000001017227819 */ /* 0x000fe200000006ff */
[----:B------:R-:W-:Y:S01]  /*0ad0*/  FADD R5, RZ, -R32 ;  /* 0x80000020ff057221 */ /* 0x000fe20000000000 */
[----:B------:R-:W-:Y:S02]  /*0ae0*/  SHF.L.U32 R33, R33, 0x10, RZ ;  /* 0x0000001021217819 */ /* 0x000fe400000006ff */
[----:B------:R-:W-:Y:S01]  /*0af0*/  PRMT R35, R23, 0x7632, R35 ;  /* 0x0000763217237816 */ /* 0x000fe20000000023 */
[----:B------:R-:W-:Y:S01]  /*0b00*/  FMUL R4, R5, 1.4426950216293334961 ;  /* 0x3fb8aa3b05047820 */ /* 0x000fe20000400000 */
[----:B------:R-:W-:Y:S01]  /*0b10*/  FADD R7, RZ, -R34 ;  /* 0x80000022ff077221 */ /* 0x000fe20000000000 */
[----:B------:R-:W-:Y:S01]  /*0b20*/  FADD R5, RZ, -R33 ;  /* 0x80000021ff057221 */ /* 0x000fe20000000000 */
[----:B------:R-:W-:-:S02]  /*0b30*/  SHF.L.U32 R35, R35, 0x10, RZ ;  /* 0x0000001023237819 */ /* 0x000fc400000006ff */
[----:B------:R-:W-:Y:S01]  /*0b40*/  FSETP.GEU.AND P1, PT, R4, -126, PT ;  /* 0xc2fc00000400780b */ /* 0x000fe20003f2e000 */
[----:B------:R-:W-:Y:S01]  /*0b50*/  FMUL R16, R7, 1.4426950216293334961 ;  /* 0x3fb8aa3b07107820 */ /* 0x000fe20000400000 */
[----:B------:R-:W-:Y:S01]  /*0b60*/  FMUL R7, R5, 1.4426950216293334961 ;  /* 0x3fb8aa3b05077820 */ /* 0x000fe20000400000 */
[----:B------:R-:W-:-:S03]  /*0b70*/  FADD R5, RZ, -R35 ;  /* 0x80000023ff057221 */ /* 0x000fc60000000000 */
[----:B------:R-:W-:Y:S01]  /*0b80*/  FSETP.GEU.AND P4, PT, R16, -126, PT ;  /* 0xc2fc00001000780b */ /* 0x000fe20003f8e000 */
[----:B------:R-:W-:Y:S01]  /*0b90*/  FMUL R23, R5, 1.4426950216293334961 ;  /* 0x3fb8aa3b05177820 */ /* 0x000fe20000400000 */
[----:B------:R-:W-:-:S04]  /*0ba0*/  FSETP.GEU.AND P2, PT, R7, -126, PT ;  /* 0xc2fc00000700780b */ /* 0x000fc80003f4e000 */
[----:B------:R-:W-:Y:S01]  /*0bb0*/  FSETP.GEU.AND P3, PT, R23, -126, PT ;  /* 0xc2fc00001700780b */ /* 0x000fe20003f6e000 */
[----:B------:R-:W-:-:S04]  /*0bc0*/  @!P1 FMUL R4, R4, 0.5 ;  /* 0x3f00000004049820 */ /* 0x000fc80000400000 */
[----:B------:R-:W0:Y:S02]  /*0bd0*/  MUFU.EX2 R5, R4 ;  /* 0x0000000400057308 */ /* 0x000e240000000800 */
[----:B------:R-:W-:Y:S02]  /*0be0*/  @!P4 FMUL R16, R16, 0.5 ;  /* 0x3f0000001010c820 */ /* 0x000fe40000400000 */
[----:B------:R-:W-:-:S04]  /*0bf0*/  @!P2 FMUL R7, R7, 0.5 ;  /* 0x3f0000000707a820 */ /* 0x000fc80000400000 */
[----:B------:R-:W1:Y:S01]  /*0c00*/  MUFU.EX2 R22, R16 ;  /* 0x0000001000167308 */ /* 0x000e620000000800 */
[----:B------:R-:W-:-:S07]  /*0c10*/  @!P3 FMUL R23, R23, 0.5 ;  /* 0x3f0000001717b820 */ /* 0x000fce0000400000 */
[----:B------:R-:W2:Y:S01]  /*0c20*/  MUFU.EX2 R12, R7 ;  /* 0x00000007000c7308 */ /* 0x000ea20000000800 */
[----:B0-----:R-:W-:-:S07]  /*0c30*/  @!P1 FMUL R5, R5, R5 ;  /* 0x0000000505059220 */ /* 0x001fce0000400000 */
[----:B------:R-:W0:Y:S01]  /*0c40*/  MUFU.EX2 R29, R23 ;  /* 0x00000017001d7308 */ /* 0x000e220000000800 */
[----:B------:R-:W-:Y:S01]  /*0c50*/  FADD R30, R5, 1 ;  /* 0x3f800000051e7421 */ /* 0x000fe20000000000 */
[----:B-1----:R-:W-:Y:S01]  /*0c60*/  @!P4 FMUL R22, R22, R22 ;  /* 0x000000161616c220 */ /* 0x002fe20000400000 */
[----:B--2---:R-:W-:-:S03]  /*0c70*/  @!P2 FMUL R12, R12, R12 ;  /* 0x0000000c0c0ca220 */ /* 0x004fc60000400000 */
[----:B------:R-:W-:Y:S01]  /*0c80*/  FSETP.GT.AND P1, PT, R30, 8.50705917302346158658e+37, PT ;  /* 0x7e8000001e00780b */ /* 0x000fe20003f24000 */
[----:B------:R-:W-:Y:S01]  /*0c90*/  FADD R4, R22, 1 ;  /* 0x3f80000016047421 */ /* 0x000fe20000000000 */
[----:B------:R-:W-:Y:S01]  /*0ca0*/  FADD R22, R12, 1 ;  /* 0x3f8000000c167421 */ /* 0x000fe20000000000 */
[----:B0-----:R-:W-:-:S04]  /*0cb0*/  @!P3 FMUL R29, R29, R29 ;  /* 0x0000001d1d1db220 */ /* 0x001fc80000400000 */
[----:B------:R-:W-:Y:S01]  /*0cc0*/  FSETP.GT.AND P2, PT, R22, 8.50705917302346158658e+37, PT ;  /* 0x7e8000001600780b */ /* 0x000fe20003f44000 */
[----:B------:R-:W-:-:S05]  /*0cd0*/  FADD R29, R29, 1 ;  /* 0x3f8000001d1d7421 */ /* 0x000fca0000000000 */
[----:B------:R-:W-:Y:S01]  /*0ce0*/  @P1 FMUL R30, R30, 0.25 ;  /* 0x3e8000001e1e1820 */ /* 0x000fe20000400000 */
[----:B------:R-:W-:-:S03]  /*0cf0*/  FSETP.GT.AND P4, PT, R29, 8.50705917302346158658e+37, PT ;  /* 0x7e8000001d00780b */ /* 0x000fc60003f84000 */
[----:B------:R-:W0:Y:S01]  /*0d00*/  MUFU.RCP R5, R30 ;  /* 0x0000001e00057308 */ /* 0x000e220000001000 */
[----:B------:R-:W-:Y:S02]  /*0d10*/  FSETP.GT.AND P3, PT, R4, 8.50705917302346158658e+37, PT ;  /* 0x7e8000000400780b */ /* 0x000fe40003f64000 */
[----:B------:R-:W-:-:S05]  /*0d20*/  @P2 FMUL R22, R22, 0.25 ;  /* 0x3e80000016162820 */ /* 0x000fca0000400000 */
[----:B------:R-:W1:Y:S01]  /*0d30*/  MUFU.RCP R16, R22 ;  /* 0x0000001600107308 */ /* 0x000e620000001000 */
[----:B------:R-:W-:Y:S01]  /*0d40*/  FSEL R23, R28, 1, P1 ;  /* 0x3f8000001c177808 */ /* 0x000fe20000800000 */
[----:B------:R-:W-:-:S06]  /*0d50*/  @P4 FMUL R29, R29, 0.25 ;  /* 0x3e8000001d1d4820 */ /* 0x000fcc0000400000 */
[----:B------:R-:W2:Y:S01]  /*0d60*/  MUFU.RCP R12, R29 ;  /* 0x0000001d000c7308 */ /* 0x000ea20000001000 */
[----:B0-----:R-:W-:Y:S01]  /*0d70*/  FMUL R5, R5, R23 ;  /* 0x0000001705057220 */ /* 0x001fe20000400000 */
[----:B------:R-:W-:Y:S01]  /*0d80*/  FSEL R23, R28, 1, P2 ;  /* 0x3f8000001c177808 */ /* 0x000fe20001000000 */
[----:B------:R-:W-:-:S05]  /*0d90*/  @P3 FMUL R4, R4, 0.25 ;  /* 0x3e80000004043820 */ /* 0x000fca0000400000 */
[----:B------:R0:W3:Y:S01]  /*0da0*/  MUFU.RCP R7, R4 ;  /* 0x0000000400077308 */ /* 0x0000e20000001000 */
[----:B-1----:R-:W-:Y:S01]  /*0db0*/  FMUL R16, R16, R23 ;  /* 0x0000001710107220 */ /* 0x002fe20000400000 */
[----:B------:R-:W-:Y:S01]  /*0dc0*/  FSEL R23, R28, 1, P4 ;  /* 0x3f8000001c177808 */ /* 0x000fe20002000000 */
[----:B------:R-:W-:Y:S01]  /*0dd0*/  FMUL R32, R32, R5 ;  /* 0x0000000520207220 */ /* 0x000fe20000400000 */
[----:B0-----:R-:W-:-:S03]  /*0de0*/  IADD3 R4, R20, 0x800, RZ ;  /* 0x0000080014047810 */ /* 0x001fc60007ffe0ff */
[----:B--2---:R-:W-:Y:S02]  /*0df0*/  FMUL R12, R12, R23 ;  /* 0x000000170c0c7220 */ /* 0x004fe40000400000 */
[----:B------:R-:W-:Y:S01]  /*0e00*/  CS2R R22, SRZ ;  /* 0x0000000000167805 */ /* 0x000fe2000001ff00 */
[----:B------:R-:W-:Y:S02]  /*0e10*/  IMAD.WIDE R4, R4, R21, c[0x0][0x168] ;  /* 0x00005a0004047625 */ /* 0x000fe400078e0215 */
[----:B------:R-:W-:-:S06]  /*0e20*/  CS2R R20, SRZ ;  /* 0x0000000000147805 */ /* 0x000fcc000001ff00 */
[----:B------:R0:W2:Y:S01]  /*0e30*/  @!P0 LDG.E.EF.128 R20, [R4.64] ;  /* 0x0000000404148981 */ /* 0x0000a2000c0e1d00 */
[----:B------:R-:W-:-:S05]  /*0e40*/  FSEL R31, R28, 1, P3 ;  /* 0x3f8000001c1f7808 */ /* 0x000fca0001800000 */
[----:B---3--:R-:W-:Y:S02]  /*0e50*/  FMUL R7, R7, R31 ;  /* 0x0000001f07077220 */ /* 0x008fe40000400000 */
[----:B------:R-:W1:Y:S01]  /*0e60*/  LDS.128 R28, [R36.X4+0x10] ;  /* 0x00001000241c7984 */ /* 0x000e620000004c00 */
[----:B------:R-:W-:Y:S01]  /*0e70*/  FMUL R33, R33, R16 ;  /* 0x0000001021217220 */ /* 0x000fe20000400000 */
[----:B------:R-:W-:Y:S01]  /*0e80*/  FMUL R34, R34, R7 ;  /* 0x0000000722227220 */ /* 0x000fe20000400000 */
[----:B------:R-:W-:Y:S01]  /*0e90*/  FMUL R35, R35, R12 ;  /* 0x0000000c23237220 */ /* 0x000fe20000400000 */
[----:B------:R-:W-:Y:S01]  /*0ea0*/  BAR.SYNC.DEFER_BLOCKING 0x0 ;  /* 0x0000000000007b1d */ /* 0x000fe20000010000 */
[----:B------:R-:W-:-:S05]  /*0eb0*/  PRMT R12, R14, 0x7632, R12 ;  /* 0x000076320e0c7816 */ /* 0x000fca000000000c */
[----:B------:R3:W-:Y:S04]  /*0ec0*/  STS.128 [R2.X4], R32 ;  /* 0x0000002002007388 */ /* 0x0007e80000004c00 */
[----:B------:R-:W-:Y:S01]  /*0ed0*/  BAR.SYNC.DEFER_BLOCKING 0x0 ;  /* 0x0000000000007b1d */ /* 0x000fe20000010000 */
[----:B------:R-:W-:Y:S02]  /*0ee0*/  SHF.L.U32 R13, R13, 0x10, RZ ;  /* 0x000000100d0d7819 */ /* 0x000fe400000006ff */
[----:B------:R-:W-:Y:S02]  /*0ef0*/  SHF.L.U32 R12, R12, 0x10, RZ ;  /* 0x000000100c0c7819 */ /* 0x000fe400000006ff */
[----:B0-----:R-:W-:Y:S01]  /*0f00*/  PRMT R4, R18, 0x7632, R4 ;  /* 0x0000763212047816 */ /* 0x001fe20000000004 */
[----:B------:R-:W-:Y:S01]  /*0f10*/  FFMA R6, R13, R6, RZ ;  /* 0x000000060d067223 */ /* 0x000fe200000000ff */
[----:B------:R-:W-:Y:S01]  /*0f20*/  SHF.L.U32 R17, R17, 0x10, RZ ;  /* 0x0000001011117819 */ /* 0x000fe200000006ff */
[----:B------:R-:W-:Y:S01]  /*0f30*/  FFMA R25, R12, R25, RZ ;  /* 0x000000190c197223 */ /* 0x000fe200000000ff */
[----:B------:R-:W-:-:S03]  /*0f40*/  SHF.L.U32 R4, R4, 0x10, RZ ;  /* 0x0000001004047819 */ /* 0x000fc600000006ff */
[----:B------:R-:W-:Y:S01]  /*0f50*/  FFMA R17, R17, R10, R6 ;  /* 0x0000000a11117223 */ /* 0x000fe20000000006 */
[----:B------:R-:W0:Y:S01]  /*0f60*/  LDS.128 R32, [R36.X4] ;  /* 0x0000000024207984 */ /* 0x000e220000004c00 */
[----:B-1----:R-:W-:-:S03]  /*0f70*/  FFMA R10, R4, R29, R25 ;  /* 0x0000001d040a7223 */ /* 0x002fc60000000019 */
[----:B------:R-:W1:Y:S01]  /*0f80*/  LDS.128 R4, [R36.X4+0x10] ;  /* 0x0000100024047984 */ /* 0x000e620000004c00 */
[----:B------:R-:W-:Y:S02]  /*0f90*/  SHF.L.U32 R13, R14, 0x10, RZ ;  /* 0x000000100e0d7819 */ /* 0x000fe400000006ff */
[----:B------:R-:W-:Y:S02]  /*0fa0*/  PRMT R14, R19, 0x7632, R14 ;  /* 0x00007632130e7816 */ /* 0x000fe4000000000e */
[----:B------:R-:W-:Y:S01]  /*0fb0*/  SHF.L.U32 R18, R18, 0x10, RZ ;  /* 0x0000001012127819 */ /* 0x000fe200000006ff */
[----:B------:R-:W-:Y:S01]  /*0fc0*/  FFMA R13, R13, R24, RZ ;  /* 0x000000180d0d7223 */ /* 0x000fe200000000ff */
[C---:B---3--:R-:W-:Y:S02]  /*0fd0*/  PRMT R2, R15.reuse, 0x7632, R2 ;  /* 0x000076320f027816 */ /* 0x048fe40000000002 */
[----:B------:R-:W-:Y:S01]  /*0fe0*/  SHF.L.U32 R15, R15, 0x10, RZ ;  /* 0x000000100f0f7819 */ /* 0x000fe200000006ff */
[----:B------:R-:W-:Y:S01]  /*0ff0*/  FFMA R18, R18, R28, R13 ;  /* 0x0000001c12127223 */ /* 0x000fe2000000000d */
[----:B------:R-:W-:-:S03]  /*1000*/  SHF.L.U32 R2, R2, 0x10, RZ ;  /* 0x0000001002027819 */ /* 0x000fc600000006ff */
[----:B------:R-:W-:Y:S02]  /*1010*/  FFMA R15, R15, R26, RZ ;  /* 0x0000001a0f0f7223 */ /* 0x000fe400000000ff */
[----:B------:R-:W-:Y:S01]  /*1020*/  FFMA R2, R2, R27, RZ ;  /* 0x0000001b02027223 */ /* 0x000fe200000000ff */
[----:B------:R-:W-:Y:S01]  /*1030*/  BAR.SYNC.DEFER_BLOCKING 0x0 ;  /* 0x0000000000007b1d */ /* 0x000fe20000010000 */
[----:B------:R-:W-:Y:S02]  /*1040*/  ISETP.GE.AND P1, PT, R37, 0x8, PT ;  /* 0x000000082500780c */ /* 0x000fe40003f26270 */
[C---:B--2---:R-:W-:Y:S02]  /*1050*/  PRMT R12, R20.reuse, 0x7632, R12 ;  /* 0x00007632140c7816 */ /* 0x044fe4000000000c */
[----:B------:R-:W-:Y:S02]  /*1060*/  SHF.L.U32 R25, R20, 0x10, RZ ;  /* 0x0000001014197819 */ /* 0x000fe400000006ff */
[----:B------:R-:W-:-:S02]  /*1070*/  SHF.L.U32 R16, R12, 0x10, RZ ;  /* 0x000000100c107819 */ /* 0x000fc400000006ff */
[----:B------:R-:W-:Y:S01]  /*1080*/  SHF.L.U32 R20, R21, 0x10, RZ ;  /* 0x0000001015147819 */ /* 0x000fe200000006ff */
[----:B0-----:R-:W-:Y:S01]  /*1090*/  FFMA R8, R25, R32, R8 ;  /* 0x0000002019087223 */ /* 0x001fe20000000008 */
[----:B------:R-:W-:Y:S01]  /*10a0*/  PRMT R21, R21, 0x7632, R21 ;  /* 0x0000763215157816 */ /* 0x000fe20000000015 */
[----:B------:R-:W-:Y:S02]  /*10b0*/  FFMA R33, R16, R33, R9 ;  /* 0x0000002110217223 */ /* 0x000fe40000000009 */
[----:B------:R-:W-:Y:S01]  /*10c0*/  FFMA R20, R20, R34, R17 ;  /* 0x0000002214147223 */ /* 0x000fe20000000011 */
[----:B------:R-:W-:Y:S02]  /*10d0*/  SHF.L.U32 R17, R14, 0x10, RZ ;  /* 0x000000100e117819 */ /* 0x000fe400000006ff */
[----:B------:R-:W-:Y:S02]  /*10e0*/  SHF.L.U32 R14, R21, 0x10, RZ ;  /* 0x00000010150e7819 */ /* 0x000fe400000006ff */
[----:B------:R-:W-:-:S02]  /*10f0*/  FSEL R33, R33, RZ, !P0 ;  /* 0x000000ff21217208 */ /* 0x000fc40004000000 */
[----:B------:R-:W-:Y:S02]  /*1100*/  FSEL R8, R8, RZ, !P0 ;  /* 0x000000ff08087208 */ /* 0x000fe40004000000 */
[----:B------:R-:W-:Y:S01]  /*1110*/  SHF.L.U32 R12, R19, 0x10, RZ ;  /* 0x00000010130c7819 */ /* 0x000fe200000006ff */
[----:B------:R-:W-:Y:S01]  /*1120*/  FFMA R14, R14, R35, R11 ;  /* 0x000000230e0e7223 */ /* 0x000fe2000000000b */
[C---:B------:R-:W-:Y:S02]  /*1130*/  PRMT R16, R22.reuse, 0x7632, R16 ;  /* 0x0000763216107816 */ /* 0x040fe40000000010 */
[----:B------:R-:W-:Y:S01]  /*1140*/  SHF.L.U32 R19, R22, 0x10, RZ ;  /* 0x0000001016137819 */ /* 0x000fe200000006ff */
[----:B------:R-:W-:Y:S01]  /*1150*/  FADD R33, R33, R8 ;  /* 0x0000000821217221 */ /* 0x000fe20000000000 */
[----:B------:R-:W-:Y:S02]  /*1160*/  FSEL R20, R20, RZ, !P0 ;  /* 0x000000ff14147208 */ /* 0x000fe40004000000 */
[----:B------:R-:W-:Y:S01]  /*1170*/  SHF.L.U32 R11, R16, 0x10, RZ ;  /* 0x00000010100b7819 */ /* 0x000fe200000006ff */
[----:B-1----:R-:W-:Y:S01]  /*1180*/  FFMA R4, R19, R4, R18 ;  /* 0x0000000413047223 */ /* 0x002fe20000000012 */
[----:B------:R-:W-:Y:S01]  /*1190*/  FSEL R14, R14, RZ, !P0 ;  /* 0x000000ff0e0e7208 */ /* 0x000fe20004000000 */
[----:B------:R-:W-:Y:S01]  /*11a0*/  FADD R33, R20, R33 ;  /* 0x0000002114217221 */ /* 0x000fe20000000000 */
[C---:B------:R-:W-:Y:S01]  /*11b0*/  PRMT R9, R23.reuse, 0x7632, R9 ;  /* 0x0000763217097816 */ /* 0x040fe20000000009 */
[----:B------:R-:W-:Y:S01]  /*11c0*/  FFMA R12, R12, R30, R15 ;  /* 0x0000001e0c0c7223 */ /* 0x000fe2000000000f */
[----:B------:R-:W-:Y:S01]  /*11d0*/  SHF.L.U32 R23, R23, 0x10, RZ ;  /* 0x0000001017177819 */ /* 0x000fe200000006ff */
[----:B------:R-:W-:Y:S01]  /*11e0*/  FFMA R5, R11, R5, R10 ;  /* 0x000000050b057223 */ /* 0x000fe2000000000a */
[----:B------:R-:W-:Y:S01]  /*11f0*/  FSEL R4, R4, RZ, !P0 ;  /* 0x000000ff04047208 */ /* 0x000fe20004000000 */
[----:B------:R-:W-:Y:S01]  /*1200*/  FADD R33, R14, R33 ;  /* 0x000000210e217221 */ /* 0x000fe20000000000 */
[----:B------:R-:W-:Y:S01]  /*1210*/  SHF.L.U32 R9, R9, 0x10, RZ ;  /* 0x0000001009097819 */ /* 0x000fe200000006ff */
[----:B------:R-:W-:Y:S01]  /*1220*/  FFMA R2, R17, R31, R2 ;  /* 0x0000001f11027223 */ /* 0x000fe20000000002 */
[----:B------:R-:W-:Y:S01]  /*1230*/  FFMA R6, R23, R6, R12 ;  /* 0x0000000617067223 */ /* 0x000fe2000000000c */
[----:B------:R-:W-:Y:S01]  /*1240*/  FSEL R5, R5, RZ, !P0 ;  /* 0x000000ff05057208 */ /* 0x000fe20004000000 */
[----:B------:R-:W-:Y:S01]  /*1250*/  FADD R4, R4, R33 ;  /* 0x0000002104047221 */ /* 0x000fe20000000000 */
[----:B------:R-:W-:-:S02]  /*1260*/  FFMA R2, R9, R7, R2 ;  /* 0x0000000709027223 */ /* 0x000fc40000000002 */
[----:B------:R-:W-:Y:S01]  /*1270*/  FSEL R6, R6, RZ, !P0 ;  /* 0x000000ff06067208 */ /* 0x000fe20004000000 */
[----:B------:R-:W-:Y:S02]  /*1280*/  FADD R5, R5, R4 ;  /* 0x0000000405057221 */ /* 0x000fe40000000000 */
[----:B------:R-:W-:Y:S02]  /*1290*/  FSEL R2, R2, RZ, !P0 ;  /* 0x000000ff02027208 */ /* 0x000fe40004000000 */
[----:B------:R-:W-:-:S04]  /*12a0*/  FADD R5, R6, R5 ;  /* 0x0000000506057221 */ /* 0x000fc80000000000 */
[----:B------:R-:W-:-:S05]  /*12b0*/  FADD R2, R2, R5 ;  /* 0x0000000502027221 */ /* 0x000fca0000000000 */
[----:B------:R-:W0:Y:S02]  /*12c0*/  SHFL.BFLY PT, R5, R2, 0x10, 0x1f ;  /* 0x0e001f0002057f89 */ /* 0x000e2400000e0000 */
[----:B0-----:R-:W-:-:S05]  /*12d0*/  FADD R5, R2, R5 ;  /* 0x0000000502057221 */ /* 0x001fca0000000000 */
[----:B------:R-:W0:Y:S02]  /*12e0*/  SHFL.BFLY PT, R4, R5, 0x8, 0x1f ;  /* 0x0d001f0005047f89 */ /* 0x000e2400000e0000 */
[----:B0-----:R-:W-:-:S05]  /*12f0*/  FADD R4, R5, R4 ;  /* 0x0000000405047221 */ /* 0x001fca0000000000 */
[----:B------:R-:W0:Y:S02]  /*1300*/  SHFL.BFLY PT, R7, R4, 0x4, 0x1f ;  /* 0x0c801f0004077f89 */ /* 0x000e2400000e0000 */
[----:B0-----:R-:W-:-:S05]  /*1310*/  FADD R7, R4, R7 ;  /* 0x0000000704077221 */ /* 0x001fca0000000000 */
[----:B------:R-:W0:Y:S01]  /*1320*/  SHFL.BFLY PT, R6, R7, 0x2, 0x1f ;  /* 0x0c401f0007067f89 */ /* 0x000e2200000e0000 */
[----:B------:R-:W-:Y:S01]  /*1330*/  LOP3.LUT P0, RZ, R37, 0x1f, RZ, 0xc0, !PT ;  /* 0x0000001f25ff7812 */ /* 0x000fe2000780c0ff */
[----:B0-----:R-:W-:-:S05]  /*1340*/  FADD R6, R7, R6 ;  /* 0x0000000607067221 */ /* 0x001fca0000000000 */
[----:B------:R-:W0:Y:S01]  /*1350*/  SHFL.BFLY PT, R9, R6, 0x1, 0x1f ;  /* 0x0c201f0006097f89 */ /* 0x000e2200000e0000 */
[----:B------:R-:W-:Y:S02]  /*1360*/  SHF.R.U32.HI R2, RZ, 0x3, R37 ;  /* 0x00000003ff027819 */ /* 0x000fe40000011625 */
[----:B------:R-:W-:-:S04]  /*1370*/  SHF.L.U32 R8, R3, 0x4, RZ ;  /* 0x0000000403087819 */ /* 0x000fc800000006ff */
[----:B------:R-:W-:Y:S01]  /*1380*/  LOP3.LUT R2, R8, 0xc, R2, 0xf8, !PT ;  /* 0x0000000c08027812 */ /* 0x000fe200078ef802 */
[----:B0-----:R-:W-:-:S05]  /*1390*/  FADD R9, R6, R9 ;  /* 0x0000000906097221 */ /* 0x001fca0000000000 */
[----:B------:R-:W-:Y:S04]  /*13a0*/  @!P0 STS [R2], R9 ;  /* 0x0000000902008388 */ /* 0x000fe80000000800 */
[----:B------:R-:W-:Y:S06]  /*13b0*/  BAR.SYNC.DEFER_BLOCKING 0x0 ;  /* 0x0000000000007b1d */ /* 0x000fec0000010000 */
[----:B------:R-:W0:Y:S04]  /*13c0*/  @!P1 LDS R0, [R37.X4] ;  /* 0x0000000025009984 */ /* 0x000e280000004800 */
[----:B0-----:R-:W0:Y:S01]  /*13d0*/  SHFL.BFLY PT, R5, R0, 0x2, 0x1f ;  /* 0x0c401f0000057f89 */ /* 0x001e2200000e0000 */
[----:B------:R-:W-:Y:S01]  /*13e0*/  LOP3.LUT P0, RZ, R37, 0x3, RZ, 0xc0, !PT ;  /* 0x0000000325ff7812 */ /* 0x000fe2000780c0ff */
[----:B0-----:R-:W-:-:S05]  /*13f0*/  FADD R5, R0, R5 ;  /* 0x0000000500057221 */ /* 0x001fca0000000000 */
[----:B------:R-:W0:Y:S01]  /*1400*/  SHFL.BFLY PT, R4, R5, 0x1, 0x1f ;  /* 0x0c201f0005047f89 */ /* 0x000e2200000e0000 */
[----:B------:R-:W-:Y:S01]  /*1410*/  ISETP.LT.AND P0, PT, R37, 0x8, !P0 ;  /* 0x000000082500780c */ /* 0x000fe20004701270 */
[----:B0-----:R-:W-:-:S12]  /*1420*/  FADD R4, R5, R4 ;  /* 0x0000000405047221 */ /* 0x001fd80000000000 */
[----:B------:R-:W-:Y:S04]  /*1430*/  @P0 STS [R37.X4], R4 ;  /* 0x0000000425000388 */ /* 0x000fe80000004800 */
[----:B------:R-:W-:Y:S06]  /*1440*/  BAR.SYNC.DEFER_BLOCKING 0x0 ;  /* 0x0000000000007b1d */ /* 0x000fec0000010000 */
[----:B------:R-:W0:Y:S04]  /*1450*/  LDS R6, [R3.X16] ;  /* 0x0000000003067984 */ /* 0x000e28000000c800 */
[----:B------:R-:W1:Y:S01]  /*1460*/  S2R R29, SR_CTAID.X ;  /* 0x00000000001d7919 */ /* 0x000e620000002500 */
[----:B------:R-:W-:-:S03]  /*1470*/  IMAD R7, R3, -0xc, R8 ;  /* 0xfffffff403077824 */ /* 0x000fc600078e0208 */
[----:B------:R-:W-:Y:S01]  /*1480*/  BAR.SYNC.DEFER_BLOCKING 0x0 ;  /* 0x0000000000007b1d */ /* 0x000fe20000010000 */
[----:B------:R-:W-:Y:S02]  /*1490*/  LOP3.LUT P0, RZ, R37, 0xfe, RZ, 0xc0, !PT ;  /* 0x000000fe25ff7812 */ /* 0x000fe4000780c0ff */
[----:B-1----:R-:W-:-:S04]  /*14a0*/  SHF.L.U32 R29, R29, 0x1, RZ ;  /* 0x000000011d1d7819 */ /* 0x002fc800000006ff */
[----:B------:R-:W-:Y:S01]  /*14b0*/  LOP3.LUT R2, R29, 0x1, R37, 0xf8, !PT ;  /* 0x000000011d027812 */ /* 0x000fe200078ef825 */
[----:B0-----:R0:W-:Y:S04]  /*14c0*/  STS [R7], R6 ;  /* 0x0000000607007388 */ /* 0x0011e80000000800 */
[----:B------:R-:W-:Y:S01]  /*14d0*/  BAR.SYNC.DEFER_BLOCKING 0x0 ;  /* 0x0000000000007b1d */ /* 0x000fe20000010000 */
[----:B------:R-:W-:-:S13]  /*14e0*/  ISETP.LT.AND P0, PT, R2, 0x2400, !P0 ;  /* 0x000024000200780c */ /* 0x000fda0004701270 */
[----:B------:R-:W-:Y:S05]  /*14f0*/  @!P0 EXIT ;  /* 0x000000000000894d */ /* 0x000fea0003800000 */
[----:B0-----:R-:W-:Y:S02]  /*1500*/  LOP3.LUT R37, R37, 0x1, RZ, 0xc0, !PT ;  /* 0x0000000125257812 */ /* 0x001fe400078ec0ff */
[----:B------:R-:W-:-:S04]  /*1510*/  MOV R3, 0x4 ;  /* 0x0000000400037802 */ /* 0x000fc80000000f00 */
[----:B------:R-:W0:Y:S01]  /*1520*/  LDS R37, [R37.X4] ;  /* 0x0000000025257984 */ /* 0x000e220000004800 */
[----:B------:R-:W-:-:S05]  /*1530*/  IMAD.WIDE R2, R2, R3, c[0x0][0x170] ;  /* 0x00005c0002027625 */ /* 0x000fca00078e0203 */
[----:B0-----:R-:W-:Y:S01]  /*1540*/  STG.E [R2.64], R37 ;  /* 0x0000002502007986 */ /* 0x001fe2000c101904 */
[----:B------:R-:W-:Y:S05]  /*1550*/  EXIT ;  /* 0x000000000000794d */ /* 0x000fea0003800000 */
.L_x_0:
[----:B------:R-:W-:-:S00]  /*1560*/  BRA `(.L_x_0) ;  /* 0xfffffff000007947 */ /* 0x000fc0000383ffff */
[----:B------:R-:W-:-:S00]  /*1570*/  NOP ;  /* 0x0000000000007918 */ /* 0x000fc00000000000 */
        /* <DEDUP_REMOVED lines=8> */
.L_x_1:


//--------------------- .nv.shared.triton_red_fused_addmm_0 --------------------------
	.section	.nv.shared.triton_red_fused_addmm_0,"aw",@nobits
	.sectionflags	@""
	.align	16
